//
// Generated by NVIDIA NVVM Compiler
//
// Compiler Build ID: CL-36424714
// Cuda compilation tools, release 13.0, V13.0.88
// Based on NVVM 20.0.0
//

.version 9.0
.target sm_100
.address_size 64

	// .globl	_Z10sumVectorsPKfS0_Pf

.visible .entry _Z10sumVectorsPKfS0_Pf(
	.param .u64 .ptr .align 1 _Z10sumVectorsPKfS0_Pf_param_0,
	.param .u64 .ptr .align 1 _Z10sumVectorsPKfS0_Pf_param_1,
	.param .u64 .ptr .align 1 _Z10sumVectorsPKfS0_Pf_param_2
)
{
	.reg .b32 	%r<5>;
	.reg .b32 	%f<4>;
	.reg .b64 	%rd<11>;

	ld.param.u64 	%rd1, [_Z10sumVectorsPKfS0_Pf_param_0];
	ld.param.u64 	%rd2, [_Z10sumVectorsPKfS0_Pf_param_1];
	ld.param.u64 	%rd3, [_Z10sumVectorsPKfS0_Pf_param_2];
	cvta.to.global.u64 	%rd4, %rd3;
	cvta.to.global.u64 	%rd5, %rd2;
	cvta.to.global.u64 	%rd6, %rd1;
	mov.u32 	%r1, %tid.x;
	mov.u32 	%r2, %ctaid.x;
	mov.u32 	%r3, %ntid.x;
	mad.lo.s32 	%r4, %r2, %r3, %r1;
	mul.wide.s32 	%rd7, %r4, 4;
	add.s64 	%rd8, %rd6, %rd7;
	ld.global.f32 	%f1, [%rd8];
	add.s64 	%rd9, %rd5, %rd7;
	ld.global.f32 	%f2, [%rd9];
	add.f32 	%f3, %f1, %f2;
	add.s64 	%rd10, %rd4, %rd7;
	st.global.f32 	[%rd10], %f3;
	ret;

}


// ===== COMPILED SASS (sm_100) =====

	.target	sm_100

	.elftype	@"ET_EXEC"


//--------------------- .note.nv.tkinfo           --------------------------
	.section	.note.nv.tkinfo,"",@"SHT_NOTE"
	.sectionflags	@"SHF_NOTE_NV_TKINFO"
	.tkinfo
        /*0018*/ 	.word	0x00000002
        /*0030*/ 	.string	""
        /*0030*/ 	.string	"ptxas"
        /*0030*/ 	.string	"Cuda compilation tools, release 13.0, V13.0.88"
        /*0030*/ 	.string	"Build cuda_13.0.r13.0/compiler.36424714_0"
        /*0030*/ 	.string	"-arch sm_100 -m 64 "



//--------------------- .note.nv.cuinfo           --------------------------
	.section	.note.nv.cuinfo,"",@"SHT_NOTE"
	.sectionflags	@"SHF_NOTE_NV_CUINFO"
        /*0018*/ 	.short	0x0002
        /*001a*/ 	.short	0x0064
        /*001c*/ 	.short	0x0082
	.zero		2


//--------------------- .nv.info                  --------------------------
	.section	.nv.info,"",@"SHT_CUDA_INFO"
	.align	4


	//----- nvinfo : EIATTR_REGCOUNT
	.align		4
        /*0000*/ 	.byte	0x04, 0x2f
        /*0002*/ 	.short	(.L_1 - .L_0)
	.align		4
.L_0:
        /*0004*/ 	.word	index@(_Z10sumVectorsPKfS0_Pf)
        /*0008*/ 	.word	0x0000000c


	//----- nvinfo : EIATTR_FRAME_SIZE
	.align		4
.L_1:
        /*000c*/ 	.byte	0x04, 0x11
        /*000e*/ 	.short	(.L_3 - .L_2)
	.align		4
.L_2:
        /*0010*/ 	.word	index@(_Z10sumVectorsPKfS0_Pf)
        /*0014*/ 	.word	0x00000000


	//----- nvinfo : EIATTR_MIN_STACK_SIZE
	.align		4
.L_3:
        /*0018*/ 	.byte	0x04, 0x12
        /*001a*/ 	.short	(.L_5 - .L_4)
	.align		4
.L_4:
        /*001c*/ 	.word	index@(_Z10sumVectorsPKfS0_Pf)
        /*0020*/ 	.word	0x00000000
.L_5:


//--------------------- .nv.compat                --------------------------
	.section	.nv.compat,"",@"SHT_CUDA_COMPAT_INFO"
	.align	4
        /*0000*/ 	.byte	0x02, 0x09, 0x00, 0x00, 0x02, 0x02, 0x01, 0x00, 0x02, 0x05, 0x05, 0x00, 0x03, 0x07, 0x01, 0x01
        /*0010*/ 	.byte	0x02, 0x03, 0x00, 0x00, 0x02, 0x06, 0x01, 0x00, 0x04, 0x0b, 0x08, 0x00, 0x09, 0x00, 0x00, 0x00
        /*0020*/ 	.byte	0x00, 0x00, 0x00, 0x00


//--------------------- .nv.info._Z10sumVectorsPKfS0_Pf --------------------------
	.section	.nv.info._Z10sumVectorsPKfS0_Pf,"",@"SHT_CUDA_INFO"
	.sectionflags	@""
	.align	4


	//----- nvinfo : EIATTR_CUDA_API_VERSION
	.align		4
        /*0000*/ 	.byte	0x04, 0x37
        /*0002*/ 	.short	(.L_7 - .L_6)
.L_6:
        /*0004*/ 	.word	0x00000082


	//----- nvinfo : EIATTR_KPARAM_INFO
	.align		4
.L_7:
        /*0008*/ 	.byte	0x04, 0x17
        /*000a*/ 	.short	(.L_9 - .L_8)
.L_8:
        /*000c*/ 	.word	0x00000000
        /*0010*/ 	.short	0x0002
        /*0012*/ 	.short	0x0010
        /*0014*/ 	.byte	0x00, 0xf5, 0x21, 0x00


	//----- nvinfo : EIATTR_KPARAM_INFO
	.align		4
.L_9:
        /*0018*/ 	.byte	0x04, 0x17
        /*001a*/ 	.short	(.L_11 - .L_10)
.L_10:
        /*001c*/ 	.word	0x00000000
        /*0020*/ 	.short	0x0001
        /*0022*/ 	.short	0x0008
        /*0024*/ 	.byte	0x00, 0xf5, 0x21, 0x00


	//----- nvinfo : EIATTR_KPARAM_INFO
	.align		4
.L_11:
        /*0028*/ 	.byte	0x04, 0x17
        /*002a*/ 	.short	(.L_13 - .L_12)
.L_12:
        /*002c*/ 	.word	0x00000000
        /*0030*/ 	.short	0x0000
        /*0032*/ 	.short	0x0000
        /*0034*/ 	.byte	0x00, 0xf5, 0x21, 0x00


	//----- nvinfo : EIATTR_SPARSE_MMA_MASK
	.align		4
.L_13:
        /*0038*/ 	.byte	0x03, 0x50
        /*003a*/ 	.short	0x0000


	//----- nvinfo : EIATTR_MAXREG_COUNT
	.align		4
        /*003c*/ 	.byte	0x03, 0x1b
        /*003e*/ 	.short	0x00ff


	//----- nvinfo : EIATTR_MERCURY_ISA_VERSION
	.align		4
        /*0040*/ 	.byte	0x03, 0x5f
        /*0042*/ 	.short	0x0101


	//----- nvinfo : EIATTR_VRC_CTA_INIT_COUNT
	.align		4
        /*0044*/ 	.byte	0x02, 0x4a
	.zero		1
	.zero		1


	//----- nvinfo : EIATTR_EXIT_INSTR_OFFSETS
	.align		4
        /*0048*/ 	.byte	0x04, 0x1c
        /*004a*/ 	.short	(.L_15 - .L_14)


	//   ....[0]....
.L_14:
        /*004c*/ 	.word	0x00000100


	//----- nvinfo : EIATTR_CBANK_PARAM_SIZE
	.align		4
.L_15:
        /*0050*/ 	.byte	0x03, 0x19
        /*0052*/ 	.short	0x0018


	//----- nvinfo : EIATTR_PARAM_CBANK
	.align		4
        /*0054*/ 	.byte	0x04, 0x0a
        /*0056*/ 	.short	(.L_17 - .L_16)
	.align		4
.L_16:
        /*0058*/ 	.word	index@(.nv.constant0._Z10sumVectorsPKfS0_Pf)
        /*005c*/ 	.short	0x0380
        /*005e*/ 	.short	0x0018


	//----- nvinfo : EIATTR_SW_WAR
	.align		4
.L_17:
        /*0060*/ 	.byte	0x04, 0x36
        /*0062*/ 	.short	(.L_19 - .L_18)
.L_18:
        /*0064*/ 	.word	0x00000008
.L_19:


//--------------------- .nv.callgraph             --------------------------
	.section	.nv.callgraph,"",@"SHT_CUDA_CALLGRAPH"
	.align	4
	.sectionentsize	8
	.align		4
        /*0000*/ 	.word	0x00000000
	.align		4
        /*0004*/ 	.word	0xffffffff
	.align		4
        /*0008*/ 	.word	0x00000000
	.align		4
        /*000c*/ 	.word	0xfffffffe
	.align		4
        /*0010*/ 	.word	0x00000000
	.align		4
        /*0014*/ 	.word	0xfffffffd
	.align		4
        /*0018*/ 	.word	0x00000000
	.align		4
        /*001c*/ 	.word	0xfffffffc


//--------------------- .text._Z10sumVectorsPKfS0_Pf --------------------------
	.section	.text._Z10sumVectorsPKfS0_Pf,"ax",@progbits
	.align	128
        .global         _Z10sumVectorsPKfS0_Pf
        .type           _Z10sumVectorsPKfS0_Pf,@function
        .size           _Z10sumVectorsPKfS0_Pf,(.L_x_1 - _Z10sumVectorsPKfS0_Pf)
        .other          _Z10sumVectorsPKfS0_Pf,@"STO_CUDA_ENTRY STV_DEFAULT"
_Z10sumVectorsPKfS0_Pf:
.text._Z10sumVectorsPKfS0_Pf:
[----:B------:R-:W-:Y:S01]  /*0000*/  LDC R1, c[0x0][0x37c] ;  /* 0x0000df00ff017b82 */ /* 0x000fe20000000800 */
[----:B------:R-:W0:Y:S07]  /*0010*/  S2R R9, SR_TID.X ;  /* 0x0000000000097919 */ /* 0x000e2e0000002100 */
[----:B------:R-:W0:Y:S01]  /*0020*/  S2UR UR6, SR_CTAID.X ;  /* 0x00000000000679c3 */ /* 0x000e220000002500 */
[----:B------:R-:W1:Y:S07]  /*0030*/  LDCU.64 UR4, c[0x0][0x358] ;  /* 0x00006b00ff0477ac */ /* 0x000e6e0008000a00 */
[----:B------:R-:W0:Y:S08]  /*0040*/  LDC R0, c[0x0][0x360] ;  /* 0x0000d800ff007b82 */ /* 0x000e300000000800 */
[----:B------:R-:W2:Y:S08]  /*0050*/  LDC.64 R2, c[0x0][0x380] ;  /* 0x0000e000ff027b82 */ /* 0x000eb00000000a00 */
[----:B------:R-:W3:Y:S01]  /*0060*/  LDC.64 R4, c[0x0][0x388] ;  /* 0x0000e200ff047b82 */ /* 0x000ee20000000a00 */
[----:B0-----:R-:W-:-:S07]  /*0070*/  IMAD R9, R0, UR6, R9 ;  /* 0x0000000600097c24 */ /* 0x001fce000f8e0209 */
[----:B------:R-:W0:Y:S01]  /*0080*/  LDC.64 R6, c[0x0][0x390] ;  /* 0x0000e400ff067b82 */ /* 0x000e220000000a00 */
[----:B--2---:R-:W-:-:S06]  /*0090*/  IMAD.WIDE R2, R9, 0x4, R2 ;  /* 0x0000000409027825 */ /* 0x004fcc00078e0202 */
[----:B-1----:R-:W2:Y:S01]  /*00a0*/  LDG.E R2, desc[UR4][R2.64] ;  /* 0x0000000402027981 */ /* 0x002ea2000c1e1900 */
[----:B---3--:R-:W-:-:S06]  /*00b0*/  IMAD.WIDE R4, R9, 0x4, R4 ;  /* 0x0000000409047825 */ /* 0x008fcc00078e0204 */
[----:B------:R-:W2:Y:S01]  /*00c0*/  LDG.E R5, desc[UR4][R4.64] ;  /* 0x0000000404057981 */ /* 0x000ea2000c1e1900 */
[----:B0-----:R-:W-:-:S04]  /*00d0*/  IMAD.WIDE R6, R9, 0x4, R6 ;  /* 0x0000000409067825 */ /* 0x001fc800078e0206 */
[----:B--2---:R-:W-:-:S05]  /*00e0*/  FADD R9, R2, R5 ;  /* 0x0000000502097221 */ /* 0x004fca0000000000 */
[----:B------:R-:W-:Y:S01]  /*00f0*/  STG.E desc[UR4][R6.64], R9 ;  /* 0x0000000906007986 */ /* 0x000fe2000c101904 */
[----:B------:R-:W-:Y:S05]  /*0100*/  EXIT ;  /* 0x000000000000794d */ /* 0x000fea0003800000 */
.L_x_0:
[----:B------:R-:W-:-:S00]  /*0110*/  BRA `(.L_x_0) ;  /* 0xfffffffc00fc7947 */ /* 0x000fc0000383ffff */
[----:B------:R-:W-:-:S00]  /*0120*/  NOP ;  /* 0x0000000000007918 */ /* 0x000fc00000000000 */
        /* <DEDUP_REMOVED lines=13> */
.L_x_1:


//--------------------- .nv.shared.reserved.0     --------------------------
	.section	.nv.shared.reserved.0,"aw",@nobits
	.weak		__nv_reservedSMEM_offset_0_alias
	.size		__nv_reservedSMEM_offset_0_alias, 0, 64
	.other		__nv_reservedSMEM_offset_0_alias,@"STO_CUDA_RESERVED_SHARED STV_DEFAULT"
__nv_reservedSMEM_offset_0_alias:
	.zero		0
	.zero		64


//--------------------- .nv.constant0._Z10sumVectorsPKfS0_Pf --------------------------
	.section	.nv.constant0._Z10sumVectorsPKfS0_Pf,"a",@progbits
	.sectionflags	@""
	.align	4
.nv.constant0._Z10sumVectorsPKfS0_Pf:
	.zero		920


//--------------------- SYMBOLS --------------------------

	.type		.nv.reservedSmem.offset0,@object
	.size		.nv.reservedSmem.offset0,0x4
